//
// Generated by NVIDIA NVVM Compiler
//
// Compiler Build ID: CL-36424714
// Cuda compilation tools, release 13.0, V13.0.88
// Based on NVVM 20.0.0
//

.version 9.0
.target sm_100
.address_size 64

	// .globl	_Z20print_thread_indicesv
.extern .func  (.param .b32 func_retval0) vprintf
(
	.param .b64 vprintf_param_0,
	.param .b64 vprintf_param_1
)
;
.global .align 1 .b8 $str[44] = {84, 104, 114, 101, 97, 100, 32, 73, 68, 58, 32, 37, 100, 44, 32, 66, 108, 111, 99, 107, 32, 73, 68, 58, 32, 37, 100, 44, 32, 71, 108, 111, 98, 97, 108, 32, 73, 68, 58, 32, 37, 100, 10};

.visible .entry _Z20print_thread_indicesv()
{
	.local .align 8 .b8 	__local_depot0[16];
	.reg .b64 	%SP;
	.reg .b64 	%SPL;
	.reg .b32 	%r<7>;
	.reg .b64 	%rd<5>;

	mov.u64 	%SPL, __local_depot0;
	cvta.local.u64 	%SP, %SPL;
	add.u64 	%rd1, %SP, 0;
	add.u64 	%rd2, %SPL, 0;
	mov.u32 	%r1, %tid.x;
	mov.u32 	%r2, %ctaid.x;
	mov.u32 	%r3, %ntid.x;
	mad.lo.s32 	%r4, %r2, %r3, %r1;
	st.local.v2.u32 	[%rd2], {%r1, %r2};
	st.local.u32 	[%rd2+8], %r4;
	mov.u64 	%rd3, $str;
	cvta.global.u64 	%rd4, %rd3;
	{ // callseq 0, 0
	.param .b64 param0;
	st.param.b64 	[param0], %rd4;
	.param .b64 param1;
	st.param.b64 	[param1], %rd1;
	.param .b32 retval0;
	call.uni (retval0), 
	vprintf, 
	(
	param0, 
	param1
	);
	ld.param.b32 	%r5, [retval0];
	} // callseq 0
	ret;

}


// ===== COMPILED SASS (sm_100) =====

	.target	sm_100

	.elftype	@"ET_EXEC"


//--------------------- .note.nv.tkinfo           --------------------------
	.section	.note.nv.tkinfo,"",@"SHT_NOTE"
	.sectionflags	@"SHF_NOTE_NV_TKINFO"
	.tkinfo
        /*0018*/ 	.word	0x00000002
        /*0030*/ 	.string	""
        /*0030*/ 	.string	"ptxas"
        /*0030*/ 	.string	"Cuda compilation tools, release 13.0, V13.0.88"
        /*0030*/ 	.string	"Build cuda_13.0.r13.0/compiler.36424714_0"
        /*0030*/ 	.string	"-arch sm_100 -m 64 "



//--------------------- .note.nv.cuinfo           --------------------------
	.section	.note.nv.cuinfo,"",@"SHT_NOTE"
	.sectionflags	@"SHF_NOTE_NV_CUINFO"
        /*0018*/ 	.short	0x0002
        /*001a*/ 	.short	0x0064
        /*001c*/ 	.short	0x0082
	.zero		2


//--------------------- .nv.info                  --------------------------
	.section	.nv.info,"",@"SHT_CUDA_INFO"
	.align	4


	//----- nvinfo : EIATTR_REGCOUNT
	.align		4
        /*0000*/ 	.byte	0x04, 0x2f
        /*0002*/ 	.short	(.L_2 - .L_1)
	.align		4
.L_1:
        /*0004*/ 	.word	index@(_Z20print_thread_indicesv)
        /*0008*/ 	.word	0x00000018


	//----- nvinfo : EIATTR_FRAME_SIZE
	.align		4
.L_2:
        /*000c*/ 	.byte	0x04, 0x11
        /*000e*/ 	.short	(.L_4 - .L_3)
	.align		4
.L_3:
        /*0010*/ 	.word	index@(_Z20print_thread_indicesv)
        /*0014*/ 	.word	0x00000010


	//----- nvinfo : EIATTR_MIN_STACK_SIZE
	.align		4
.L_4:
        /*0018*/ 	.byte	0x04, 0x12
        /*001a*/ 	.short	(.L_6 - .L_5)
	.align		4
.L_5:
        /*001c*/ 	.word	index@(_Z20print_thread_indicesv)
        /*0020*/ 	.word	0x00000010
.L_6:


//--------------------- .nv.compat                --------------------------
	.section	.nv.compat,"",@"SHT_CUDA_COMPAT_INFO"
	.align	4
        /*0000*/ 	.byte	0x02, 0x09, 0x00, 0x00, 0x02, 0x02, 0x01, 0x00, 0x02, 0x05, 0x05, 0x00, 0x03, 0x07, 0x01, 0x01
        /*0010*/ 	.byte	0x02, 0x03, 0x00, 0x00, 0x02, 0x06, 0x01, 0x00, 0x04, 0x0b, 0x08, 0x00, 0x09, 0x00, 0x00, 0x00
        /*0020*/ 	.byte	0x00, 0x00, 0x00, 0x00


//--------------------- .nv.info._Z20print_thread_indicesv --------------------------
	.section	.nv.info._Z20print_thread_indicesv,"",@"SHT_CUDA_INFO"
	.sectionflags	@""
	.align	4


	//----- nvinfo : EIATTR_CUDA_API_VERSION
	.align		4
        /*0000*/ 	.byte	0x04, 0x37
        /*0002*/ 	.short	(.L_8 - .L_7)
.L_7:
        /*0004*/ 	.word	0x00000082


	//----- nvinfo : EIATTR_SPARSE_MMA_MASK
	.align		4
.L_8:
        /*0008*/ 	.byte	0x03, 0x50
        /*000a*/ 	.short	0x0000


	//----- nvinfo : EIATTR_MAXREG_COUNT
	.align		4
        /*000c*/ 	.byte	0x03, 0x1b
        /*000e*/ 	.short	0x00ff


	//----- nvinfo : EIATTR_EXTERNS
	.align		4
        /*0010*/ 	.byte	0x04, 0x0f
        /*0012*/ 	.short	(.L_10 - .L_9)


	//   ....[0]....
	.align		4
.L_9:
        /*0014*/ 	.word	index@(vprintf)


	//----- nvinfo : EIATTR_MERCURY_ISA_VERSION
	.align		4
.L_10:
        /*0018*/ 	.byte	0x03, 0x5f
        /*001a*/ 	.short	0x0101


	//----- nvinfo : EIATTR_VRC_CTA_INIT_COUNT
	.align		4
        /*001c*/ 	.byte	0x02, 0x4a
	.zero		1
	.zero		1


	//----- nvinfo : EIATTR_SYSCALL_OFFSETS
	.align		4
        /*0020*/ 	.byte	0x04, 0x46
        /*0022*/ 	.short	(.L_12 - .L_11)


	//   ....[0]....
.L_11:
        /*0024*/ 	.word	0x00000120


	//----- nvinfo : EIATTR_EXIT_INSTR_OFFSETS
	.align		4
.L_12:
        /*0028*/ 	.byte	0x04, 0x1c
        /*002a*/ 	.short	(.L_14 - .L_13)


	//   ....[0]....
.L_13:
        /*002c*/ 	.word	0x00000130


	//----- nvinfo : EIATTR_SW_WAR
	.align		4
.L_14:
        /*0030*/ 	.byte	0x04, 0x36
        /*0032*/ 	.short	(.L_16 - .L_15)
.L_15:
        /*0034*/ 	.word	0x00000008
.L_16:


//--------------------- .nv.callgraph             --------------------------
	.section	.nv.callgraph,"",@"SHT_CUDA_CALLGRAPH"
	.align	4
	.sectionentsize	8
	.align		4
        /*0000*/ 	.word	0x00000000
	.align		4
        /*0004*/ 	.word	0xffffffff
	.align		4
        /*0008*/ 	.word	index@(_Z20print_thread_indicesv)
	.align		4
        /*000c*/ 	.word	index@(vprintf)
	.align		4
        /*0010*/ 	.word	0x00000000
	.align		4
        /*0014*/ 	.word	0xfffffffe
	.align		4
        /*0018*/ 	.word	0x00000000
	.align		4
        /*001c*/ 	.word	0xfffffffd
	.align		4
        /*0020*/ 	.word	0x00000000
	.align		4
        /*0024*/ 	.word	0xfffffffc


//--------------------- .nv.constant4             --------------------------
	.section	.nv.constant4,"a",@progbits
	.align	8
	.align		8
.nv.constant4:
        /*0000*/ 	.dword	vprintf
	.align		8
        /*0008*/ 	.dword	$str


//--------------------- .text._Z20print_thread_indicesv --------------------------
	.section	.text._Z20print_thread_indicesv,"ax",@progbits
	.align	128
        .global         _Z20print_thread_indicesv
        .type           _Z20print_thread_indicesv,@function
        .size           _Z20print_thread_indicesv,(.L_x_2 - _Z20print_thread_indicesv)
        .other          _Z20print_thread_indicesv,@"STO_CUDA_ENTRY STV_DEFAULT"
_Z20print_thread_indicesv:
.text._Z20print_thread_indicesv:
[----:B------:R-:W0:Y:S01]  /*0000*/  LDC R1, c[0x0][0x37c] ;  /* 0x0000df00ff017b82 */ /* 0x000e220000000800 */
[----:B------:R-:W1:Y:S01]  /*0010*/  S2R R8, SR_TID.X ;  /* 0x0000000000087919 */ /* 0x000e620000002100 */
[----:B------:R-:W2:Y:S01]  /*0020*/  LDCU UR5, c[0x0][0x2fc] ;  /* 0x00005f80ff0577ac */ /* 0x000ea20008000800 */
[----:B------:R-:W-:Y:S01]  /*0030*/  MOV R2, 0x0 ;  /* 0x0000000000027802 */ /* 0x000fe20000000f00 */
[----:B0-----:R-:W-:Y:S01]  /*0040*/  VIADD R1, R1, 0xfffffff0 ;  /* 0xfffffff001017836 */ /* 0x001fe20000000000 */
[----:B------:R-:W1:Y:S01]  /*0050*/  S2R R9, SR_CTAID.X ;  /* 0x0000000000097919 */ /* 0x000e620000002500 */
[----:B------:R-:W1:Y:S03]  /*0060*/  LDCU UR6, c[0x0][0x360] ;  /* 0x00006c00ff0677ac */ /* 0x000e660008000800 */
[----:B------:R-:W0:Y:S01]  /*0070*/  LDC.64 R2, c[0x4][R2] ;  /* 0x0100000002027b82 */ /* 0x000e220000000a00 */
[----:B------:R-:W3:Y:S02]  /*0080*/  LDCU UR4, c[0x0][0x2f8] ;  /* 0x00005f00ff0477ac */ /* 0x000ee40008000800 */
[----:B---3--:R-:W-:-:S05]  /*0090*/  IADD3 R6, P0, PT, R1, UR4, RZ ;  /* 0x0000000401067c10 */ /* 0x008fca000ff1e0ff */
[----:B--2---:R-:W-:Y:S02]  /*00a0*/  IMAD.X R7, RZ, RZ, UR5, P0 ;  /* 0x00000005ff077e24 */ /* 0x004fe400080e06ff */
[----:B-1----:R-:W-:Y:S01]  /*00b0*/  IMAD R0, R9, UR6, R8 ;  /* 0x0000000609007c24 */ /* 0x002fe2000f8e0208 */
[----:B------:R1:W-:Y:S01]  /*00c0*/  STL.64 [R1], R8 ;  /* 0x0000000801007387 */ /* 0x0003e20000100a00 */
[----:B------:R-:W2:Y:S03]  /*00d0*/  LDCU.64 UR6, c[0x4][0x8] ;  /* 0x01000100ff0677ac */ /* 0x000ea60008000a00 */
[----:B------:R1:W-:Y:S01]  /*00e0*/  STL [R1+0x8], R0 ;  /* 0x0000080001007387 */ /* 0x0003e20000100800 */
[----:B--2---:R-:W-:Y:S01]  /*00f0*/  IMAD.U32 R4, RZ, RZ, UR6 ;  /* 0x00000006ff047e24 */ /* 0x004fe2000f8e00ff */
[----:B01----:R-:W-:-:S07]  /*0100*/  MOV R5, UR7 ;  /* 0x0000000700057c02 */ /* 0x003fce0008000f00 */
[----:B------:R-:W-:-:S07]  /*0110*/  LEPC R20, `(.L_x_0) ;  /* 0x000000001014794e */ /* 0x000fce0000000000 */
[----:B------:R-:W-:Y:S05]  /*0120*/  CALL.ABS.NOINC R2 ;  /* 0x0000000002007343 */ /* 0x000fea0003c00000 */
.L_x_0:
[----:B------:R-:W-:Y:S05]  /*0130*/  EXIT ;  /* 0x000000000000794d */ /* 0x000fea0003800000 */
.L_x_1:
[----:B------:R-:W-:-:S00]  /*0140*/  BRA `(.L_x_1) ;  /* 0xfffffffc00fc7947 */ /* 0x000fc0000383ffff */
[----:B------:R-:W-:-:S00]  /*0150*/  NOP ;  /* 0x0000000000007918 */ /* 0x000fc00000000000 */
        /* <DEDUP_REMOVED lines=10> */
.L_x_2:


//--------------------- .nv.global.init           --------------------------
	.section	.nv.global.init,"aw",@progbits
.nv.global.init:
	.type		$str,@object
	.size		$str,(.L_0 - $str)
$str:
        /*0000*/ 	.byte	0x54, 0x68, 0x72, 0x65, 0x61, 0x64, 0x20, 0x49, 0x44, 0x3a, 0x20, 0x25, 0x64, 0x2c, 0x20, 0x42
        /*0010*/ 	.byte	0x6c, 0x6f, 0x63, 0x6b, 0x20, 0x49, 0x44, 0x3a, 0x20, 0x25, 0x64, 0x2c, 0x20, 0x47, 0x6c, 0x6f
        /*0020*/ 	.byte	0x62, 0x61, 0x6c, 0x20, 0x49, 0x44, 0x3a, 0x20, 0x25, 0x64, 0x0a, 0x00
.L_0:


//--------------------- .nv.shared.reserved.0     --------------------------
	.section	.nv.shared.reserved.0,"aw",@nobits
	.weak		__nv_reservedSMEM_offset_0_alias
	.size		__nv_reservedSMEM_offset_0_alias, 0, 64
	.other		__nv_reservedSMEM_offset_0_alias,@"STO_CUDA_RESERVED_SHARED STV_DEFAULT"
__nv_reservedSMEM_offset_0_alias:
	.zero		0
	.zero		64


//--------------------- .nv.constant0._Z20print_thread_indicesv --------------------------
	.section	.nv.constant0._Z20print_thread_indicesv,"a",@progbits
	.sectionflags	@""
	.align	4
.nv.constant0._Z20print_thread_indicesv:
	.zero		896


//--------------------- SYMBOLS --------------------------

	.type		.nv.reservedSmem.offset0,@object
	.size		.nv.reservedSmem.offset0,0x4
	.type		vprintf,@function
